//
// Generated by NVIDIA NVVM Compiler
//
// Compiler Build ID: CL-36424714
// Cuda compilation tools, release 13.0, V13.0.88
// Based on NVVM 20.0.0
//

.version 9.0
.target sm_100
.address_size 64

	// .globl	_Z16mandelbrotKernelPjjjddddddi
.const .align 4 .b8 d_Pallete[64];

.visible .entry _Z16mandelbrotKernelPjjjddddddi(
	.param .u64 .ptr .align 1 _Z16mandelbrotKernelPjjjddddddi_param_0,
	.param .u32 _Z16mandelbrotKernelPjjjddddddi_param_1,
	.param .u32 _Z16mandelbrotKernelPjjjddddddi_param_2,
	.param .f64 _Z16mandelbrotKernelPjjjddddddi_param_3,
	.param .f64 _Z16mandelbrotKernelPjjjddddddi_param_4,
	.param .f64 _Z16mandelbrotKernelPjjjddddddi_param_5,
	.param .f64 _Z16mandelbrotKernelPjjjddddddi_param_6,
	.param .f64 _Z16mandelbrotKernelPjjjddddddi_param_7,
	.param .f64 _Z16mandelbrotKernelPjjjddddddi_param_8,
	.param .u32 _Z16mandelbrotKernelPjjjddddddi_param_9
)
{
	.reg .pred 	%p<15>;
	.reg .b32 	%r<26>;
	.reg .b64 	%rd<9>;
	.reg .b64 	%fd<31>;

	ld.param.u64 	%rd1, [_Z16mandelbrotKernelPjjjddddddi_param_0];
	ld.param.u32 	%r10, [_Z16mandelbrotKernelPjjjddddddi_param_1];
	ld.param.u32 	%r12, [_Z16mandelbrotKernelPjjjddddddi_param_2];
	ld.param.f64 	%fd16, [_Z16mandelbrotKernelPjjjddddddi_param_3];
	ld.param.f64 	%fd17, [_Z16mandelbrotKernelPjjjddddddi_param_6];
	ld.param.f64 	%fd18, [_Z16mandelbrotKernelPjjjddddddi_param_7];
	ld.param.f64 	%fd19, [_Z16mandelbrotKernelPjjjddddddi_param_8];
	ld.param.u32 	%r11, [_Z16mandelbrotKernelPjjjddddddi_param_9];
	mov.u32 	%r13, %ctaid.x;
	mov.u32 	%r14, %ntid.x;
	mov.u32 	%r15, %tid.x;
	mad.lo.s32 	%r1, %r13, %r14, %r15;
	mul.lo.s32 	%r16, %r12, %r10;
	setp.ge.u32 	%p4, %r1, %r16;
	@%p4 bra 	$L__BB0_9;
	div.u32 	%r2, %r1, %r10;
	mul.lo.s32 	%r18, %r2, %r10;
	sub.s32 	%r3, %r1, %r18;
	cvt.rn.f64.s32 	%fd20, %r3;
	fma.rn.f64 	%fd1, %fd18, %fd20, %fd16;
	cvt.rn.f64.s32 	%fd21, %r2;
	mul.f64 	%fd22, %fd19, %fd21;
	sub.f64 	%fd2, %fd17, %fd22;
	setp.gt.s32 	%p14, %r11, 0;
	setp.lt.s32 	%p5, %r11, 1;
	mul.f64 	%fd27, %fd1, %fd1;
	mul.f64 	%fd26, %fd2, %fd2;
	add.f64 	%fd30, %fd27, %fd26;
	setp.gtu.f64 	%p6, %fd30, 0d4010000000000000;
	mov.b32 	%r24, 0;
	or.pred  	%p7, %p5, %p6;
	@%p7 bra 	$L__BB0_4;
	mov.b32 	%r24, 0;
	mov.f64 	%fd28, %fd2;
	mov.f64 	%fd29, %fd1;
$L__BB0_3:
	sub.f64 	%fd23, %fd27, %fd26;
	add.f64 	%fd10, %fd1, %fd23;
	add.f64 	%fd24, %fd29, %fd29;
	fma.rn.f64 	%fd28, %fd24, %fd28, %fd2;
	add.s32 	%r24, %r24, 1;
	setp.lt.s32 	%p14, %r24, %r11;
	mul.f64 	%fd27, %fd10, %fd10;
	mul.f64 	%fd26, %fd28, %fd28;
	add.f64 	%fd30, %fd27, %fd26;
	setp.le.f64 	%p8, %fd30, 0d4010000000000000;
	and.pred  	%p9, %p14, %p8;
	mov.f64 	%fd29, %fd10;
	@%p9 bra 	$L__BB0_3;
$L__BB0_4:
	setp.eq.s32 	%p10, %r24, 0;
	not.pred 	%p11, %p14;
	or.pred  	%p12, %p10, %p11;
	@%p12 bra 	$L__BB0_6;
	shl.b32 	%r21, %r24, 2;
	cvt.u64.u32 	%rd2, %r21;
	and.b64  	%rd3, %rd2, 60;
	mov.u64 	%rd4, d_Pallete;
	add.s64 	%rd5, %rd4, %rd3;
	ld.const.u32 	%r25, [%rd5];
	bra.uni 	$L__BB0_8;
$L__BB0_6:
	setp.leu.f64 	%p13, %fd30, 0d4010000000000000;
	mov.b32 	%r25, 0;
	@%p13 bra 	$L__BB0_8;
	ld.const.u32 	%r25, [d_Pallete];
$L__BB0_8:
	mad.lo.s32 	%r22, %r2, %r10, %r3;
	cvta.to.global.u64 	%rd6, %rd1;
	mul.wide.u32 	%rd7, %r22, 4;
	add.s64 	%rd8, %rd6, %rd7;
	st.global.u32 	[%rd8], %r25;
$L__BB0_9:
	ret;

}


// ===== COMPILED SASS (sm_100) =====

	.target	sm_100

	.elftype	@"ET_EXEC"


//--------------------- .note.nv.tkinfo           --------------------------
	.section	.note.nv.tkinfo,"",@"SHT_NOTE"
	.sectionflags	@"SHF_NOTE_NV_TKINFO"
	.tkinfo
        /*0018*/ 	.word	0x00000002
        /*0030*/ 	.string	""
        /*0030*/ 	.string	"ptxas"
        /*0030*/ 	.string	"Cuda compilation tools, release 13.0, V13.0.88"
        /*0030*/ 	.string	"Build cuda_13.0.r13.0/compiler.36424714_0"
        /*0030*/ 	.string	"-arch sm_100 -m 64 "



//--------------------- .note.nv.cuinfo           --------------------------
	.section	.note.nv.cuinfo,"",@"SHT_NOTE"
	.sectionflags	@"SHF_NOTE_NV_CUINFO"
        /*0018*/ 	.short	0x0002
        /*001a*/ 	.short	0x0064
        /*001c*/ 	.short	0x0082
	.zero		2


//--------------------- .nv.info                  --------------------------
	.section	.nv.info,"",@"SHT_CUDA_INFO"
	.align	4


	//----- nvinfo : EIATTR_REGCOUNT
	.align		4
        /*0000*/ 	.byte	0x04, 0x2f
        /*0002*/ 	.short	(.L_2 - .L_1)
	.align		4
.L_1:
        /*0004*/ 	.word	index@(_Z16mandelbrotKernelPjjjddddddi)
        /*0008*/ 	.word	0x00000016


	//----- nvinfo : EIATTR_FRAME_SIZE
	.align		4
.L_2:
        /*000c*/ 	.byte	0x04, 0x11
        /*000e*/ 	.short	(.L_4 - .L_3)
	.align		4
.L_3:
        /*0010*/ 	.word	index@(_Z16mandelbrotKernelPjjjddddddi)
        /*0014*/ 	.word	0x00000000


	//----- nvinfo : EIATTR_MIN_STACK_SIZE
	.align		4
.L_4:
        /*0018*/ 	.byte	0x04, 0x12
        /*001a*/ 	.short	(.L_6 - .L_5)
	.align		4
.L_5:
        /*001c*/ 	.word	index@(_Z16mandelbrotKernelPjjjddddddi)
        /*0020*/ 	.word	0x00000000
.L_6:


//--------------------- .nv.compat                --------------------------
	.section	.nv.compat,"",@"SHT_CUDA_COMPAT_INFO"
	.align	4
        /*0000*/ 	.byte	0x02, 0x09, 0x00, 0x00, 0x02, 0x02, 0x01, 0x00, 0x02, 0x05, 0x05, 0x00, 0x03, 0x07, 0x01, 0x01
        /*0010*/ 	.byte	0x02, 0x03, 0x00, 0x00, 0x02, 0x06, 0x01, 0x00, 0x04, 0x0b, 0x08, 0x00, 0x01, 0x00, 0x00, 0x00
        /*0020*/ 	.byte	0x00, 0x00, 0x00, 0x00


//--------------------- .nv.info._Z16mandelbrotKernelPjjjddddddi --------------------------
	.section	.nv.info._Z16mandelbrotKernelPjjjddddddi,"",@"SHT_CUDA_INFO"
	.sectionflags	@""
	.align	4


	//----- nvinfo : EIATTR_CUDA_API_VERSION
	.align		4
        /*0000*/ 	.byte	0x04, 0x37
        /*0002*/ 	.short	(.L_8 - .L_7)
.L_7:
        /*0004*/ 	.word	0x00000082


	//----- nvinfo : EIATTR_KPARAM_INFO
	.align		4
.L_8:
        /*0008*/ 	.byte	0x04, 0x17
        /*000a*/ 	.short	(.L_10 - .L_9)
.L_9:
        /*000c*/ 	.word	0x00000000
        /*0010*/ 	.short	0x0009
        /*0012*/ 	.short	0x0040
        /*0014*/ 	.byte	0x00, 0xf0, 0x11, 0x00


	//----- nvinfo : EIATTR_KPARAM_INFO
	.align		4
.L_10:
        /*0018*/ 	.byte	0x04, 0x17
        /*001a*/ 	.short	(.L_12 - .L_11)
.L_11:
        /*001c*/ 	.word	0x00000000
        /*0020*/ 	.short	0x0008
        /*0022*/ 	.short	0x0038
        /*0024*/ 	.byte	0x00, 0xf0, 0x21, 0x00


	//----- nvinfo : EIATTR_KPARAM_INFO
	.align		4
.L_12:
        /*0028*/ 	.byte	0x04, 0x17
        /*002a*/ 	.short	(.L_14 - .L_13)
.L_13:
        /*002c*/ 	.word	0x00000000
        /*0030*/ 	.short	0x0007
        /*0032*/ 	.short	0x0030
        /*0034*/ 	.byte	0x00, 0xf0, 0x21, 0x00


	//----- nvinfo : EIATTR_KPARAM_INFO
	.align		4
.L_14:
        /*0038*/ 	.byte	0x04, 0x17
        /*003a*/ 	.short	(.L_16 - .L_15)
.L_15:
        /*003c*/ 	.word	0x00000000
        /*0040*/ 	.short	0x0006
        /*0042*/ 	.short	0x0028
        /*0044*/ 	.byte	0x00, 0xf0, 0x21, 0x00


	//----- nvinfo : EIATTR_KPARAM_INFO
	.align		4
.L_16:
        /*0048*/ 	.byte	0x04, 0x17
        /*004a*/ 	.short	(.L_18 - .L_17)
.L_17:
        /*004c*/ 	.word	0x00000000
        /*0050*/ 	.short	0x0005
        /*0052*/ 	.short	0x0020
        /*0054*/ 	.byte	0x00, 0xf0, 0x21, 0x00


	//----- nvinfo : EIATTR_KPARAM_INFO
	.align		4
.L_18:
        /*0058*/ 	.byte	0x04, 0x17
        /*005a*/ 	.short	(.L_20 - .L_19)
.L_19:
        /*005c*/ 	.word	0x00000000
        /*0060*/ 	.short	0x0004
        /*0062*/ 	.short	0x0018
        /*0064*/ 	.byte	0x00, 0xf0, 0x21, 0x00


	//----- nvinfo : EIATTR_KPARAM_INFO
	.align		4
.L_20:
        /*0068*/ 	.byte	0x04, 0x17
        /*006a*/ 	.short	(.L_22 - .L_21)
.L_21:
        /*006c*/ 	.word	0x00000000
        /*0070*/ 	.short	0x0003
        /*0072*/ 	.short	0x0010
        /*0074*/ 	.byte	0x00, 0xf0, 0x21, 0x00


	//----- nvinfo : EIATTR_KPARAM_INFO
	.align		4
.L_22:
        /*0078*/ 	.byte	0x04, 0x17
        /*007a*/ 	.short	(.L_24 - .L_23)
.L_23:
        /*007c*/ 	.word	0x00000000
        /*0080*/ 	.short	0x0002
        /*0082*/ 	.short	0x000c
        /*0084*/ 	.byte	0x00, 0xf0, 0x11, 0x00


	//----- nvinfo : EIATTR_KPARAM_INFO
	.align		4
.L_24:
        /*0088*/ 	.byte	0x04, 0x17
        /*008a*/ 	.short	(.L_26 - .L_25)
.L_25:
        /*008c*/ 	.word	0x00000000
        /*0090*/ 	.short	0x0001
        /*0092*/ 	.short	0x0008
        /*0094*/ 	.byte	0x00, 0xf0, 0x11, 0x00


	//----- nvinfo : EIATTR_KPARAM_INFO
	.align		4
.L_26:
        /*0098*/ 	.byte	0x04, 0x17
        /*009a*/ 	.short	(.L_28 - .L_27)
.L_27:
        /*009c*/ 	.word	0x00000000
        /*00a0*/ 	.short	0x0000
        /*00a2*/ 	.short	0x0000
        /*00a4*/ 	.byte	0x00, 0xf5, 0x21, 0x00


	//----- nvinfo : EIATTR_SPARSE_MMA_MASK
	.align		4
.L_28:
        /*00a8*/ 	.byte	0x03, 0x50
        /*00aa*/ 	.short	0x0000


	//----- nvinfo : EIATTR_MAXREG_COUNT
	.align		4
        /*00ac*/ 	.byte	0x03, 0x1b
        /*00ae*/ 	.short	0x00ff


	//----- nvinfo : EIATTR_MERCURY_ISA_VERSION
	.align		4
        /*00b0*/ 	.byte	0x03, 0x5f
        /*00b2*/ 	.short	0x0101


	//----- nvinfo : EIATTR_VRC_CTA_INIT_COUNT
	.align		4
        /*00b4*/ 	.byte	0x02, 0x4a
	.zero		1
	.zero		1


	//----- nvinfo : EIATTR_EXIT_INSTR_OFFSETS
	.align		4
        /*00b8*/ 	.byte	0x04, 0x1c
        /*00ba*/ 	.short	(.L_30 - .L_29)


	//   ....[0]....
.L_29:
        /*00bc*/ 	.word	0x00000080


	//   ....[1]....
        /*00c0*/ 	.word	0x000004f0


	//----- nvinfo : EIATTR_CRS_STACK_SIZE
	.align		4
.L_30:
        /*00c4*/ 	.byte	0x04, 0x1e
        /*00c6*/ 	.short	(.L_32 - .L_31)
.L_31:
        /*00c8*/ 	.word	0x00000000


	//----- nvinfo : EIATTR_CBANK_PARAM_SIZE
	.align		4
.L_32:
        /*00cc*/ 	.byte	0x03, 0x19
        /*00ce*/ 	.short	0x0044


	//----- nvinfo : EIATTR_PARAM_CBANK
	.align		4
        /*00d0*/ 	.byte	0x04, 0x0a
        /*00d2*/ 	.short	(.L_34 - .L_33)
	.align		4
.L_33:
        /*00d4*/ 	.word	index@(.nv.constant0._Z16mandelbrotKernelPjjjddddddi)
        /*00d8*/ 	.short	0x0380
        /*00da*/ 	.short	0x0044


	//----- nvinfo : EIATTR_SW_WAR
	.align		4
.L_34:
        /*00dc*/ 	.byte	0x04, 0x36
        /*00de*/ 	.short	(.L_36 - .L_35)
.L_35:
        /*00e0*/ 	.word	0x00000008
.L_36:


//--------------------- .nv.callgraph             --------------------------
	.section	.nv.callgraph,"",@"SHT_CUDA_CALLGRAPH"
	.align	4
	.sectionentsize	8
	.align		4
        /*0000*/ 	.word	0x00000000
	.align		4
        /*0004*/ 	.word	0xffffffff
	.align		4
        /*0008*/ 	.word	0x00000000
	.align		4
        /*000c*/ 	.word	0xfffffffe
	.align		4
        /*0010*/ 	.word	0x00000000
	.align		4
        /*0014*/ 	.word	0xfffffffd
	.align		4
        /*0018*/ 	.word	0x00000000
	.align		4
        /*001c*/ 	.word	0xfffffffc


//--------------------- .nv.constant3             --------------------------
	.section	.nv.constant3,"a",@progbits
	.align	4
.nv.constant3:
	.type		d_Pallete,@object
	.size		d_Pallete,(.L_0 - d_Pallete)
d_Pallete:
	.zero		64
.L_0:


//--------------------- .text._Z16mandelbrotKernelPjjjddddddi --------------------------
	.section	.text._Z16mandelbrotKernelPjjjddddddi,"ax",@progbits
	.align	128
        .global         _Z16mandelbrotKernelPjjjddddddi
        .type           _Z16mandelbrotKernelPjjjddddddi,@function
        .size           _Z16mandelbrotKernelPjjjddddddi,(.L_x_6 - _Z16mandelbrotKernelPjjjddddddi)
        .other          _Z16mandelbrotKernelPjjjddddddi,@"STO_CUDA_ENTRY STV_DEFAULT"
_Z16mandelbrotKernelPjjjddddddi:
.text._Z16mandelbrotKernelPjjjddddddi:
[----:B------:R-:W-:Y:S01]  /*0000*/  LDC R1, c[0x0][0x37c] ;  /* 0x0000df00ff017b82 */ /* 0x000fe20000000800 */
[----:B------:R-:W0:Y:S07]  /*0010*/  S2R R0, SR_TID.X ;  /* 0x0000000000007919 */ /* 0x000e2e0000002100 */
[----:B------:R-:W0:Y:S01]  /*0020*/  S2UR UR5, SR_CTAID.X ;  /* 0x00000000000579c3 */ /* 0x000e220000002500 */
[----:B------:R-:W1:Y:S07]  /*0030*/  LDCU.64 UR6, c[0x0][0x388] ;  /* 0x00007100ff0677ac */ /* 0x000e6e0008000a00 */
[----:B------:R-:W0:Y:S01]  /*0040*/  LDC R5, c[0x0][0x360] ;  /* 0x0000d800ff057b82 */ /* 0x000e220000000800 */
[----:B-1----:R-:W-:Y:S01]  /*0050*/  UIMAD UR4, UR7, UR6, URZ ;  /* 0x00000006070472a4 */ /* 0x002fe2000f8e02ff */
[----:B0-----:R-:W-:-:S05]  /*0060*/  IMAD R5, R5, UR5, R0 ;  /* 0x0000000505057c24 */ /* 0x001fca000f8e0200 */
[----:B------:R-:W-:-:S13]  /*0070*/  ISETP.GE.U32.AND P0, PT, R5, UR4, PT ;  /* 0x0000000405007c0c */ /* 0x000fda000bf06070 */
[----:B------:R-:W-:Y:S05]  /*0080*/  @P0 EXIT ;  /* 0x000000000000094d */ /* 0x000fea0003800000 */
[----:B------:R-:W0:Y:S01]  /*0090*/  I2F.U32.RP R4, UR6 ;  /* 0x0000000600047d06 */ /* 0x000e220008209000 */
[----:B------:R-:W-:Y:S01]  /*00a0*/  ISETP.NE.U32.AND P2, PT, RZ, UR6, PT ;  /* 0x00000006ff007c0c */ /* 0x000fe2000bf45070 */
[----:B------:R-:W1:Y:S01]  /*00b0*/  LDC.64 R10, c[0x0][0x3a8] ;  /* 0x0000ea00ff0a7b82 */ /* 0x000e620000000a00 */
[----:B------:R-:W1:Y:S01]  /*00c0*/  LDCU.128 UR8, c[0x0][0x3b0] ;  /* 0x00007600ff0877ac */ /* 0x000e620008000c00 */
[----:B------:R-:W-:Y:S06]  /*00d0*/  BSSY.RECONVERGENT B0, `(.L_x_0) ;  /* 0x0000032000007945 */ /* 0x000fec0003800200 */
[----:B------:R-:W2:Y:S01]  /*00e0*/  LDC.64 R8, c[0x0][0x390] ;  /* 0x0000e400ff087b82 */ /* 0x000ea20000000a00 */
[----:B0-----:R-:W0:Y:S07]  /*00f0*/  MUFU.RCP R4, R4 ;  /* 0x0000000400047308 */ /* 0x001e2e0000001000 */
[----:B------:R-:W3:Y:S01]  /*0100*/  LDC R19, c[0x0][0x3c0] ;  /* 0x0000f000ff137b82 */ /* 0x000ee20000000800 */
[----:B0-----:R-:W-:-:S04]  /*0110*/  VIADD R2, R4, 0xffffffe ;  /* 0x0ffffffe04027836 */ /* 0x001fc80000000000 */
[----:B------:R0:W4:Y:S02]  /*0120*/  F2I.FTZ.U32.TRUNC.NTZ R3, R2 ;  /* 0x0000000200037305 */ /* 0x000124000021f000 */
[----:B0-----:R-:W-:Y:S02]  /*0130*/  HFMA2 R2, -RZ, RZ, 0, 0 ;  /* 0x00000000ff027431 */ /* 0x001fe400000001ff */
[----:B----4-:R-:W-:-:S04]  /*0140*/  IMAD.MOV R7, RZ, RZ, -R3 ;  /* 0x000000ffff077224 */ /* 0x010fc800078e0a03 */
[----:B------:R-:W-:-:S04]  /*0150*/  IMAD R7, R7, UR6, RZ ;  /* 0x0000000607077c24 */ /* 0x000fc8000f8e02ff */
[----:B------:R-:W-:-:S06]  /*0160*/  IMAD.HI.U32 R0, R3, R7, R2 ;  /* 0x0000000703007227 */ /* 0x000fcc00078e0002 */
[----:B------:R-:W-:-:S04]  /*0170*/  IMAD.HI.U32 R0, R0, R5, RZ ;  /* 0x0000000500007227 */ /* 0x000fc800078e00ff */
[----:B------:R-:W-:-:S04]  /*0180*/  IMAD.MOV R6, RZ, RZ, -R0 ;  /* 0x000000ffff067224 */ /* 0x000fc800078e0a00 */
[----:B------:R-:W-:-:S05]  /*0190*/  IMAD R3, R6, UR6, R5 ;  /* 0x0000000606037c24 */ /* 0x000fca000f8e0205 */
[----:B------:R-:W-:-:S13]  /*01a0*/  ISETP.GE.U32.AND P0, PT, R3, UR6, PT ;  /* 0x0000000603007c0c */ /* 0x000fda000bf06070 */
[----:B------:R-:W-:Y:S01]  /*01b0*/  @P0 IADD3 R3, PT, PT, R3, -UR6, RZ ;  /* 0x8000000603030c10 */ /* 0x000fe2000fffe0ff */
[----:B------:R-:W-:-:S03]  /*01c0*/  @P0 VIADD R0, R0, 0x1 ;  /* 0x0000000100000836 */ /* 0x000fc60000000000 */
[----:B------:R-:W-:-:S13]  /*01d0*/  ISETP.GE.U32.AND P1, PT, R3, UR6, PT ;  /* 0x0000000603007c0c */ /* 0x000fda000bf26070 */
[----:B------:R-:W-:Y:S02]  /*01e0*/  @P1 IADD3 R0, PT, PT, R0, 0x1, RZ ;  /* 0x0000000100001810 */ /* 0x000fe40007ffe0ff */
[----:B------:R-:W-:-:S04]  /*01f0*/  @!P2 LOP3.LUT R0, RZ, UR6, RZ, 0x33, !PT ;  /* 0x00000006ff00ac12 */ /* 0x000fc8000f8e33ff */
[----:B------:R-:W1:Y:S01]  /*0200*/  I2F.F64 R2, R0 ;  /* 0x0000000000027312 */ /* 0x000e620000201c00 */
[----:B------:R-:W-:-:S04]  /*0210*/  IMAD.MOV R4, RZ, RZ, -R0 ;  /* 0x000000ffff047224 */ /* 0x000fc800078e0a00 */
[----:B------:R-:W-:Y:S01]  /*0220*/  IMAD R5, R4, UR6, R5 ;  /* 0x0000000604057c24 */ /* 0x000fe2000f8e0205 */
[----:B------:R-:W-:-:S03]  /*0230*/  MOV R4, RZ ;  /* 0x000000ff00047202 */ /* 0x000fc60000000f00 */
[----:B------:R-:W2:Y:S01]  /*0240*/  I2F.F64 R6, R5 ;  /* 0x0000000500067312 */ /* 0x000ea20000201c00 */
[----:B-1----:R-:W-:-:S08]  /*0250*/  DFMA R2, -R2, UR10, R10 ;  /* 0x0000000a02027c2b */ /* 0x002fd0000800010a */
[----:B------:R-:W-:Y:S02]  /*0260*/  DMUL R12, R2, R2 ;  /* 0x00000002020c7228 */ /* 0x000fe40000000000 */
[----:B--2---:R-:W-:-:S08]  /*0270*/  DFMA R6, R6, UR8, R8 ;  /* 0x0000000806067c2b */ /* 0x004fd00008000008 */
[----:B------:R-:W-:-:S08]  /*0280*/  DMUL R10, R6, R6 ;  /* 0x00000006060a7228 */ /* 0x000fd00000000000 */
[----:B------:R-:W-:-:S08]  /*0290*/  DADD R8, R10, R12 ;  /* 0x000000000a087229 */ /* 0x000fd0000000000c */
[----:B------:R-:W-:-:S06]  /*02a0*/  DSETP.GTU.AND P0, PT, R8, 4, PT ;  /* 0x401000000800742a */ /* 0x000fcc0003f0c000 */
[C---:B---3--:R-:W-:Y:S02]  /*02b0*/  ISETP.LT.OR P1, PT, R19.reuse, 0x1, P0 ;  /* 0x000000011300780c */ /* 0x048fe40000721670 */
[----:B------:R-:W-:-:S11]  /*02c0*/  ISETP.GT.AND P0, PT, R19, RZ, PT ;  /* 0x000000ff1300720c */ /* 0x000fd60003f04270 */
[----:B------:R-:W-:Y:S05]  /*02d0*/  @P1 BRA `(.L_x_1) ;  /* 0x0000000000441947 */ /* 0x000fea0003800000 */
[----:B------:R-:W-:Y:S01]  /*02e0*/  IMAD.MOV.U32 R4, RZ, RZ, RZ ;  /* 0x000000ffff047224 */ /* 0x000fe200078e00ff */
[----:B------:R-:W-:Y:S01]  /*02f0*/  MOV R14, R2 ;  /* 0x00000002000e7202 */ /* 0x000fe20000000f00 */
[----:B------:R-:W-:Y:S01]  /*0300*/  IMAD.MOV.U32 R15, RZ, RZ, R3 ;  /* 0x000000ffff0f7224 */ /* 0x000fe200078e0003 */
[----:B------:R-:W-:Y:S01]  /*0310*/  MOV R16, R6 ;  /* 0x0000000600107202 */ /* 0x000fe20000000f00 */
[----:B------:R-:W-:-:S07]  /*0320*/  IMAD.MOV.U32 R17, RZ, RZ, R7 ;  /* 0x000000ffff117224 */ /* 0x000fce00078e0007 */
.L_x_2:
[----:B------:R-:W-:Y:S01]  /*0330*/  DADD R10, -R12, R10 ;  /* 0x000000000c0a7229 */ /* 0x000fe2000000010a */
[----:B------:R-:W-:Y:S01]  /*0340*/  IADD3 R4, PT, PT, R4, 0x1, RZ ;  /* 0x0000000104047810 */ /* 0x000fe20007ffe0ff */
[----:B------:R-:W-:-:S03]  /*0350*/  DADD R8, R16, R16 ;  /* 0x0000000010087229 */ /* 0x000fc60000000010 */
[----:B------:R-:W-:-:S03]  /*0360*/  ISETP.GE.AND P1, PT, R4, R19, PT ;  /* 0x000000130400720c */ /* 0x000fc60003f26270 */
[----:B------:R-:W-:Y:S01]  /*0370*/  DADD R16, R6, R10 ;  /* 0x0000000006107229 */ /* 0x000fe2000000000a */
[----:B------:R-:W-:Y:S01]  /*0380*/  PLOP3.LUT P0, PT, P1, PT, PT, 0x8, 0x80 ;  /* 0x000000000080781c */ /* 0x000fe20000f0e170 */
[----:B------:R-:W-:-:S06]  /*0390*/  DFMA R14, R8, R14, R2 ;  /* 0x0000000e080e722b */ /* 0x000fcc0000000002 */
[----:B------:R-:W-:Y:S02]  /*03a0*/  DMUL R10, R16, R16 ;  /* 0x00000010100a7228 */ /* 0x000fe40000000000 */
[----:B------:R-:W-:-:S08]  /*03b0*/  DMUL R12, R14, R14 ;  /* 0x0000000e0e0c7228 */ /* 0x000fd00000000000 */
[----:B------:R-:W-:-:S08]  /*03c0*/  DADD R8, R10, R12 ;  /* 0x000000000a087229 */ /* 0x000fd0000000000c */
[----:B------:R-:W-:-:S14]  /*03d0*/  DSETP.LE.AND P2, PT, R8, 4, PT ;  /* 0x401000000800742a */ /* 0x000fdc0003f43000 */
[----:B------:R-:W-:Y:S05]  /*03e0*/  @!P1 BRA P2, `(.L_x_2) ;  /* 0xfffffffc00d09947 */ /* 0x000fea000103ffff */
.L_x_1:
[----:B------:R-:W-:Y:S05]  /*03f0*/  BSYNC.RECONVERGENT B0 ;  /* 0x0000000000007941 */ /* 0x000fea0003800200 */
.L_x_0:
[----:B------:R-:W-:Y:S01]  /*0400*/  ISETP.EQ.OR P0, PT, R4, RZ, !P0 ;  /* 0x000000ff0400720c */ /* 0x000fe20004702670 */
[----:B------:R-:W0:Y:S01]  /*0410*/  LDC.64 R2, c[0x0][0x380] ;  /* 0x0000e000ff027b82 */ /* 0x000e220000000a00 */
[----:B------:R-:W-:Y:S01]  /*0420*/  IMAD R5, R0, UR6, R5 ;  /* 0x0000000600057c24 */ /* 0x000fe2000f8e0205 */
[----:B------:R-:W1:Y:S01]  /*0430*/  LDCU.64 UR4, c[0x0][0x358] ;  /* 0x00006b00ff0477ac */ /* 0x000e620008000a00 */
[----:B------:R-:W-:Y:S09]  /*0440*/  BSSY.RECONVERGENT B0, `(.L_x_3) ;  /* 0x0000009000007945 */ /* 0x000ff20003800200 */
[----:B------:R-:W-:-:S05]  /*0450*/  @!P0 IMAD.SHL.U32 R4, R4, 0x4, RZ ;  /* 0x0000000404048824 */ /* 0x000fca00078e00ff */
[----:B------:R-:W-:-:S04]  /*0460*/  @!P0 LOP3.LUT R4, R4, 0x3c, RZ, 0xc0, !PT ;  /* 0x0000003c04048812 */ /* 0x000fc800078ec0ff */
[----:B------:R2:W3:Y:S01]  /*0470*/  @!P0 LDC R7, c[0x3][R4] ;  /* 0x00c0000004078b82 */ /* 0x0004e20000000800 */
[----:B0-----:R-:W-:Y:S01]  /*0480*/  IMAD.WIDE.U32 R2, R5, 0x4, R2 ;  /* 0x0000000405027825 */ /* 0x001fe200078e0002 */
[----:B-12---:R-:W-:Y:S06]  /*0490*/  @!P0 BRA `(.L_x_4) ;  /* 0x00000000000c8947 */ /* 0x006fec0003800000 */
[----:B------:R-:W-:Y:S01]  /*04a0*/  DSETP.GT.AND P0, PT, R8, 4, PT ;  /* 0x401000000800742a */ /* 0x000fe20003f04000 */
[----:B---3--:R-:W-:-:S13]  /*04b0*/  MOV R7, RZ ;  /* 0x000000ff00077202 */ /* 0x008fda0000000f00 */
[----:B------:R-:W0:Y:S02]  /*04c0*/  @P0 LDC R7, c[0x3][RZ] ;  /* 0x00c00000ff070b82 */ /* 0x000e240000000800 */
.L_x_4:
[----:B------:R-:W-:Y:S05]  /*04d0*/  BSYNC.RECONVERGENT B0 ;  /* 0x0000000000007941 */ /* 0x000fea0003800200 */
.L_x_3:
[----:B0--3--:R-:W-:Y:S01]  /*04e0*/  STG.E desc[UR4][R2.64], R7 ;  /* 0x0000000702007986 */ /* 0x009fe2000c101904 */
[----:B------:R-:W-:Y:S05]  /*04f0*/  EXIT ;  /* 0x000000000000794d */ /* 0x000fea0003800000 */
.L_x_5:
[----:B------:R-:W-:-:S00]  /*0500*/  BRA `(.L_x_5) ;  /* 0xfffffffc00fc7947 */ /* 0x000fc0000383ffff */
[----:B------:R-:W-:-:S00]  /*0510*/  NOP ;  /* 0x0000000000007918 */ /* 0x000fc00000000000 */
        /* <DEDUP_REMOVED lines=14> */
.L_x_6:


//--------------------- .nv.shared.reserved.0     --------------------------
	.section	.nv.shared.reserved.0,"aw",@nobits
	.weak		__nv_reservedSMEM_offset_0_alias
	.size		__nv_reservedSMEM_offset_0_alias, 0, 64
	.other		__nv_reservedSMEM_offset_0_alias,@"STO_CUDA_RESERVED_SHARED STV_DEFAULT"
__nv_reservedSMEM_offset_0_alias:
	.zero		0
	.zero		64


//--------------------- .nv.constant0._Z16mandelbrotKernelPjjjddddddi --------------------------
	.section	.nv.constant0._Z16mandelbrotKernelPjjjddddddi,"a",@progbits
	.sectionflags	@""
	.align	4
.nv.constant0._Z16mandelbrotKernelPjjjddddddi:
	.zero		964


//--------------------- SYMBOLS --------------------------

	.type		.nv.reservedSmem.offset0,@object
	.size		.nv.reservedSmem.offset0,0x4
